//
// Generated by NVIDIA NVVM Compiler
//
// Compiler Build ID: CL-36424714
// Cuda compilation tools, release 13.0, V13.0.88
// Based on NVVM 20.0.0
//

.version 9.0
.target sm_100
.address_size 64

	// .globl	_Z13warmup_kernelIfEvPT_i

.visible .entry _Z13warmup_kernelIfEvPT_i(
	.param .u64 .ptr .align 1 _Z13warmup_kernelIfEvPT_i_param_0,
	.param .u32 _Z13warmup_kernelIfEvPT_i_param_1
)
{
	.reg .pred 	%p<2>;
	.reg .b32 	%r<6>;
	.reg .b32 	%f<3>;
	.reg .b64 	%rd<5>;

	ld.param.u64 	%rd1, [_Z13warmup_kernelIfEvPT_i_param_0];
	ld.param.u32 	%r2, [_Z13warmup_kernelIfEvPT_i_param_1];
	mov.u32 	%r3, %ctaid.x;
	mov.u32 	%r4, %ntid.x;
	mov.u32 	%r5, %tid.x;
	mad.lo.s32 	%r1, %r3, %r4, %r5;
	setp.ge.s32 	%p1, %r1, %r2;
	@%p1 bra 	$L__BB0_2;
	cvta.to.global.u64 	%rd2, %rd1;
	mul.wide.s32 	%rd3, %r1, 4;
	add.s64 	%rd4, %rd2, %rd3;
	ld.global.f32 	%f1, [%rd4];
	fma.rn.f32 	%f2, %f1, 0f3F8020C5, 0f3A83126F;
	st.global.f32 	[%rd4], %f2;
$L__BB0_2:
	ret;

}
	// .globl	_Z15cuda_add_kernelIfEvPKT_S2_PS0_i
.visible .entry _Z15cuda_add_kernelIfEvPKT_S2_PS0_i(
	.param .u64 .ptr .align 1 _Z15cuda_add_kernelIfEvPKT_S2_PS0_i_param_0,
	.param .u64 .ptr .align 1 _Z15cuda_add_kernelIfEvPKT_S2_PS0_i_param_1,
	.param .u64 .ptr .align 1 _Z15cuda_add_kernelIfEvPKT_S2_PS0_i_param_2,
	.param .u32 _Z15cuda_add_kernelIfEvPKT_S2_PS0_i_param_3
)
{
	.reg .pred 	%p<2>;
	.reg .b32 	%r<6>;
	.reg .b32 	%f<4>;
	.reg .b64 	%rd<11>;

	ld.param.u64 	%rd1, [_Z15cuda_add_kernelIfEvPKT_S2_PS0_i_param_0];
	ld.param.u64 	%rd2, [_Z15cuda_add_kernelIfEvPKT_S2_PS0_i_param_1];
	ld.param.u64 	%rd3, [_Z15cuda_add_kernelIfEvPKT_S2_PS0_i_param_2];
	ld.param.u32 	%r2, [_Z15cuda_add_kernelIfEvPKT_S2_PS0_i_param_3];
	mov.u32 	%r3, %ctaid.x;
	mov.u32 	%r4, %ntid.x;
	mov.u32 	%r5, %tid.x;
	mad.lo.s32 	%r1, %r3, %r4, %r5;
	setp.ge.s32 	%p1, %r1, %r2;
	@%p1 bra 	$L__BB1_2;
	cvta.to.global.u64 	%rd4, %rd1;
	cvta.to.global.u64 	%rd5, %rd2;
	cvta.to.global.u64 	%rd6, %rd3;
	mul.wide.s32 	%rd7, %r1, 4;
	add.s64 	%rd8, %rd4, %rd7;
	ld.global.f32 	%f1, [%rd8];
	add.s64 	%rd9, %rd5, %rd7;
	ld.global.f32 	%f2, [%rd9];
	add.f32 	%f3, %f1, %f2;
	add.s64 	%rd10, %rd6, %rd7;
	st.global.f32 	[%rd10], %f3;
$L__BB1_2:
	ret;

}


// ===== COMPILED SASS (sm_100) =====

	.target	sm_100

	.elftype	@"ET_EXEC"


//--------------------- .note.nv.tkinfo           --------------------------
	.section	.note.nv.tkinfo,"",@"SHT_NOTE"
	.sectionflags	@"SHF_NOTE_NV_TKINFO"
	.tkinfo
        /*0018*/ 	.word	0x00000002
        /*0030*/ 	.string	""
        /*0030*/ 	.string	"ptxas"
        /*0030*/ 	.string	"Cuda compilation tools, release 13.0, V13.0.88"
        /*0030*/ 	.string	"Build cuda_13.0.r13.0/compiler.36424714_0"
        /*0030*/ 	.string	"-arch sm_100 -m 64 "



//--------------------- .note.nv.cuinfo           --------------------------
	.section	.note.nv.cuinfo,"",@"SHT_NOTE"
	.sectionflags	@"SHF_NOTE_NV_CUINFO"
        /*0018*/ 	.short	0x0002
        /*001a*/ 	.short	0x0064
        /*001c*/ 	.short	0x0082
	.zero		2


//--------------------- .nv.info                  --------------------------
	.section	.nv.info,"",@"SHT_CUDA_INFO"
	.align	4


	//----- nvinfo : EIATTR_REGCOUNT
	.align		4
        /*0000*/ 	.byte	0x04, 0x2f
        /*0002*/ 	.short	(.L_1 - .L_0)
	.align		4
.L_0:
        /*0004*/ 	.word	index@(_Z13warmup_kernelIfEvPT_i)
        /*0008*/ 	.word	0x00000008


	//----- nvinfo : EIATTR_FRAME_SIZE
	.align		4
.L_1:
        /*000c*/ 	.byte	0x04, 0x11
        /*000e*/ 	.short	(.L_3 - .L_2)
	.align		4
.L_2:
        /*0010*/ 	.word	index@(_Z13warmup_kernelIfEvPT_i)
        /*0014*/ 	.word	0x00000000


	//----- nvinfo : EIATTR_REGCOUNT
	.align		4
.L_3:
        /*0018*/ 	.byte	0x04, 0x2f
        /*001a*/ 	.short	(.L_5 - .L_4)
	.align		4
.L_4:
        /*001c*/ 	.word	index@(_Z15cuda_add_kernelIfEvPKT_S2_PS0_i)
        /*0020*/ 	.word	0x0000000c


	//----- nvinfo : EIATTR_FRAME_SIZE
	.align		4
.L_5:
        /*0024*/ 	.byte	0x04, 0x11
        /*0026*/ 	.short	(.L_7 - .L_6)
	.align		4
.L_6:
        /*0028*/ 	.word	index@(_Z15cuda_add_kernelIfEvPKT_S2_PS0_i)
        /*002c*/ 	.word	0x00000000


	//----- nvinfo : EIATTR_MIN_STACK_SIZE
	.align		4
.L_7:
        /*0030*/ 	.byte	0x04, 0x12
        /*0032*/ 	.short	(.L_9 - .L_8)
	.align		4
.L_8:
        /*0034*/ 	.word	index@(_Z15cuda_add_kernelIfEvPKT_S2_PS0_i)
        /*0038*/ 	.word	0x00000000


	//----- nvinfo : EIATTR_MIN_STACK_SIZE
	.align		4
.L_9:
        /*003c*/ 	.byte	0x04, 0x12
        /*003e*/ 	.short	(.L_11 - .L_10)
	.align		4
.L_10:
        /*0040*/ 	.word	index@(_Z13warmup_kernelIfEvPT_i)
        /*0044*/ 	.word	0x00000000
.L_11:


//--------------------- .nv.compat                --------------------------
	.section	.nv.compat,"",@"SHT_CUDA_COMPAT_INFO"
	.align	4
        /*0000*/ 	.byte	0x02, 0x09, 0x00, 0x00, 0x02, 0x02, 0x01, 0x00, 0x02, 0x05, 0x05, 0x00, 0x03, 0x07, 0x01, 0x01
        /*0010*/ 	.byte	0x02, 0x03, 0x00, 0x00, 0x02, 0x06, 0x01, 0x00, 0x04, 0x0b, 0x08, 0x00, 0x09, 0x00, 0x00, 0x00
        /*0020*/ 	.byte	0x00, 0x00, 0x00, 0x00


//--------------------- .nv.info._Z15cuda_add_kernelIfEvPKT_S2_PS0_i --------------------------
	.section	.nv.info._Z15cuda_add_kernelIfEvPKT_S2_PS0_i,"",@"SHT_CUDA_INFO"
	.sectionflags	@""
	.align	4


	//----- nvinfo : EIATTR_CUDA_API_VERSION
	.align		4
        /*0000*/ 	.byte	0x04, 0x37
        /*0002*/ 	.short	(.L_13 - .L_12)
.L_12:
        /*0004*/ 	.word	0x00000082


	//----- nvinfo : EIATTR_KPARAM_INFO
	.align		4
.L_13:
        /*0008*/ 	.byte	0x04, 0x17
        /*000a*/ 	.short	(.L_15 - .L_14)
.L_14:
        /*000c*/ 	.word	0x00000000
        /*0010*/ 	.short	0x0003
        /*0012*/ 	.short	0x0018
        /*0014*/ 	.byte	0x00, 0xf0, 0x11, 0x00


	//----- nvinfo : EIATTR_KPARAM_INFO
	.align		4
.L_15:
        /*0018*/ 	.byte	0x04, 0x17
        /*001a*/ 	.short	(.L_17 - .L_16)
.L_16:
        /*001c*/ 	.word	0x00000000
        /*0020*/ 	.short	0x0002
        /*0022*/ 	.short	0x0010
        /*0024*/ 	.byte	0x00, 0xf5, 0x21, 0x00


	//----- nvinfo : EIATTR_KPARAM_INFO
	.align		4
.L_17:
        /*0028*/ 	.byte	0x04, 0x17
        /*002a*/ 	.short	(.L_19 - .L_18)
.L_18:
        /*002c*/ 	.word	0x00000000
        /*0030*/ 	.short	0x0001
        /*0032*/ 	.short	0x0008
        /*0034*/ 	.byte	0x00, 0xf5, 0x21, 0x00


	//----- nvinfo : EIATTR_KPARAM_INFO
	.align		4
.L_19:
        /*0038*/ 	.byte	0x04, 0x17
        /*003a*/ 	.short	(.L_21 - .L_20)
.L_20:
        /*003c*/ 	.word	0x00000000
        /*0040*/ 	.short	0x0000
        /*0042*/ 	.short	0x0000
        /*0044*/ 	.byte	0x00, 0xf5, 0x21, 0x00


	//----- nvinfo : EIATTR_SPARSE_MMA_MASK
	.align		4
.L_21:
        /*0048*/ 	.byte	0x03, 0x50
        /*004a*/ 	.short	0x0000


	//----- nvinfo : EIATTR_MAXREG_COUNT
	.align		4
        /*004c*/ 	.byte	0x03, 0x1b
        /*004e*/ 	.short	0x00ff


	//----- nvinfo : EIATTR_MERCURY_ISA_VERSION
	.align		4
        /*0050*/ 	.byte	0x03, 0x5f
        /*0052*/ 	.short	0x0101


	//----- nvinfo : EIATTR_VRC_CTA_INIT_COUNT
	.align		4
        /*0054*/ 	.byte	0x02, 0x4a
	.zero		1
	.zero		1


	//----- nvinfo : EIATTR_EXIT_INSTR_OFFSETS
	.align		4
        /*0058*/ 	.byte	0x04, 0x1c
        /*005a*/ 	.short	(.L_23 - .L_22)


	//   ....[0]....
.L_22:
        /*005c*/ 	.word	0x00000070


	//   ....[1]....
        /*0060*/ 	.word	0x00000130


	//----- nvinfo : EIATTR_CBANK_PARAM_SIZE
	.align		4
.L_23:
        /*0064*/ 	.byte	0x03, 0x19
        /*0066*/ 	.short	0x001c


	//----- nvinfo : EIATTR_PARAM_CBANK
	.align		4
        /*0068*/ 	.byte	0x04, 0x0a
        /*006a*/ 	.short	(.L_25 - .L_24)
	.align		4
.L_24:
        /*006c*/ 	.word	index@(.nv.constant0._Z15cuda_add_kernelIfEvPKT_S2_PS0_i)
        /*0070*/ 	.short	0x0380
        /*0072*/ 	.short	0x001c


	//----- nvinfo : EIATTR_SW_WAR
	.align		4
.L_25:
        /*0074*/ 	.byte	0x04, 0x36
        /*0076*/ 	.short	(.L_27 - .L_26)
.L_26:
        /*0078*/ 	.word	0x00000008
.L_27:


//--------------------- .nv.info._Z13warmup_kernelIfEvPT_i --------------------------
	.section	.nv.info._Z13warmup_kernelIfEvPT_i,"",@"SHT_CUDA_INFO"
	.sectionflags	@""
	.align	4


	//----- nvinfo : EIATTR_CUDA_API_VERSION
	.align		4
        /*0000*/ 	.byte	0x04, 0x37
        /*0002*/ 	.short	(.L_29 - .L_28)
.L_28:
        /*0004*/ 	.word	0x00000082


	//----- nvinfo : EIATTR_KPARAM_INFO
	.align		4
.L_29:
        /*0008*/ 	.byte	0x04, 0x17
        /*000a*/ 	.short	(.L_31 - .L_30)
.L_30:
        /*000c*/ 	.word	0x00000000
        /*0010*/ 	.short	0x0001
        /*0012*/ 	.short	0x0008
        /*0014*/ 	.byte	0x00, 0xf0, 0x11, 0x00


	//----- nvinfo : EIATTR_KPARAM_INFO
	.align		4
.L_31:
        /*0018*/ 	.byte	0x04, 0x17
        /*001a*/ 	.short	(.L_33 - .L_32)
.L_32:
        /*001c*/ 	.word	0x00000000
        /*0020*/ 	.short	0x0000
        /*0022*/ 	.short	0x0000
        /*0024*/ 	.byte	0x00, 0xf5, 0x21, 0x00


	//----- nvinfo : EIATTR_SPARSE_MMA_MASK
	.align		4
.L_33:
        /*0028*/ 	.byte	0x03, 0x50
        /*002a*/ 	.short	0x0000


	//----- nvinfo : EIATTR_MAXREG_COUNT
	.align		4
        /*002c*/ 	.byte	0x03, 0x1b
        /*002e*/ 	.short	0x00ff


	//----- nvinfo : EIATTR_MERCURY_ISA_VERSION
	.align		4
        /*0030*/ 	.byte	0x03, 0x5f
        /*0032*/ 	.short	0x0101


	//----- nvinfo : EIATTR_VRC_CTA_INIT_COUNT
	.align		4
        /*0034*/ 	.byte	0x02, 0x4a
	.zero		1
	.zero		1


	//----- nvinfo : EIATTR_EXIT_INSTR_OFFSETS
	.align		4
        /*0038*/ 	.byte	0x04, 0x1c
        /*003a*/ 	.short	(.L_35 - .L_34)


	//   ....[0]....
.L_34:
        /*003c*/ 	.word	0x00000070


	//   ....[1]....
        /*0040*/ 	.word	0x000000f0


	//----- nvinfo : EIATTR_CBANK_PARAM_SIZE
	.align		4
.L_35:
        /*0044*/ 	.byte	0x03, 0x19
        /*0046*/ 	.short	0x000c


	//----- nvinfo : EIATTR_PARAM_CBANK
	.align		4
        /*0048*/ 	.byte	0x04, 0x0a
        /*004a*/ 	.short	(.L_37 - .L_36)
	.align		4
.L_36:
        /*004c*/ 	.word	index@(.nv.constant0._Z13warmup_kernelIfEvPT_i)
        /*0050*/ 	.short	0x0380
        /*0052*/ 	.short	0x000c


	//----- nvinfo : EIATTR_SW_WAR
	.align		4
.L_37:
        /*0054*/ 	.byte	0x04, 0x36
        /*0056*/ 	.short	(.L_39 - .L_38)
.L_38:
        /*0058*/ 	.word	0x00000008
.L_39:


//--------------------- .nv.callgraph             --------------------------
	.section	.nv.callgraph,"",@"SHT_CUDA_CALLGRAPH"
	.align	4
	.sectionentsize	8
	.align		4
        /*0000*/ 	.word	0x00000000
	.align		4
        /*0004*/ 	.word	0xffffffff
	.align		4
        /*0008*/ 	.word	0x00000000
	.align		4
        /*000c*/ 	.word	0xfffffffe
	.align		4
        /*0010*/ 	.word	0x00000000
	.align		4
        /*0014*/ 	.word	0xfffffffd
	.align		4
        /*0018*/ 	.word	0x00000000
	.align		4
        /*001c*/ 	.word	0xfffffffc


//--------------------- .text._Z15cuda_add_kernelIfEvPKT_S2_PS0_i --------------------------
	.section	.text._Z15cuda_add_kernelIfEvPKT_S2_PS0_i,"ax",@progbits
	.align	128
        .global         _Z15cuda_add_kernelIfEvPKT_S2_PS0_i
        .type           _Z15cuda_add_kernelIfEvPKT_S2_PS0_i,@function
        .size           _Z15cuda_add_kernelIfEvPKT_S2_PS0_i,(.L_x_2 - _Z15cuda_add_kernelIfEvPKT_S2_PS0_i)
        .other          _Z15cuda_add_kernelIfEvPKT_S2_PS0_i,@"STO_CUDA_ENTRY STV_DEFAULT"
_Z15cuda_add_kernelIfEvPKT_S2_PS0_i:
.text._Z15cuda_add_kernelIfEvPKT_S2_PS0_i:
[----:B------:R-:W-:Y:S01]  /*0000*/  LDC R1, c[0x0][0x37c] ;  /* 0x0000df00ff017b82 */ /* 0x000fe20000000800 */
[----:B------:R-:W0:Y:S07]  /*0010*/  S2R R0, SR_TID.X ;  /* 0x0000000000007919 */ /* 0x000e2e0000002100 */
[----:B------:R-:W0:Y:S01]  /*0020*/  S2UR UR4, SR_CTAID.X ;  /* 0x00000000000479c3 */ /* 0x000e220000002500 */
[----:B------:R-:W1:Y:S07]  /*0030*/  LDCU UR5, c[0x0][0x398] ;  /* 0x00007300ff0577ac */ /* 0x000e6e0008000800 */
[----:B------:R-:W0:Y:S02]  /*0040*/  LDC R9, c[0x0][0x360] ;  /* 0x0000d800ff097b82 */ /* 0x000e240000000800 */
[----:B0-----:R-:W-:-:S05]  /*0050*/  IMAD R9, R9, UR4, R0 ;  /* 0x0000000409097c24 */ /* 0x001fca000f8e0200 */
[----:B-1----:R-:W-:-:S13]  /*0060*/  ISETP.GE.AND P0, PT, R9, UR5, PT ;  /* 0x0000000509007c0c */ /* 0x002fda000bf06270 */
[----:B------:R-:W-:Y:S05]  /*0070*/  @P0 EXIT ;  /* 0x000000000000094d */ /* 0x000fea0003800000 */
[----:B------:R-:W0:Y:S01]  /*0080*/  LDC.64 R2, c[0x0][0x380] ;  /* 0x0000e000ff027b82 */ /* 0x000e220000000a00 */
[----:B------:R-:W1:Y:S07]  /*0090*/  LDCU.64 UR4, c[0x0][0x358] ;  /* 0x00006b00ff0477ac */ /* 0x000e6e0008000a00 */
[----:B------:R-:W2:Y:S08]  /*00a0*/  LDC.64 R4, c[0x0][0x388] ;  /* 0x0000e200ff047b82 */ /* 0x000eb00000000a00 */
[----:B------:R-:W3:Y:S01]  /*00b0*/  LDC.64 R6, c[0x0][0x390] ;  /* 0x0000e400ff067b82 */ /* 0x000ee20000000a00 */
[----:B0-----:R-:W-:-:S06]  /*00c0*/  IMAD.WIDE R2, R9, 0x4, R2 ;  /* 0x0000000409027825 */ /* 0x001fcc00078e0202 */
[----:B-1----:R-:W4:Y:S01]  /*00d0*/  LDG.E R2, desc[UR4][R2.64] ;  /* 0x0000000402027981 */ /* 0x002f22000c1e1900 */
[----:B--2---:R-:W-:-:S06]  /*00e0*/  IMAD.WIDE R4, R9, 0x4, R4 ;  /* 0x0000000409047825 */ /* 0x004fcc00078e0204 */
[----:B------:R-:W4:Y:S01]  /*00f0*/  LDG.E R5, desc[UR4][R4.64] ;  /* 0x0000000404057981 */ /* 0x000f22000c1e1900 */
[----:B---3--:R-:W-:-:S04]  /*0100*/  IMAD.WIDE R6, R9, 0x4, R6 ;  /* 0x0000000409067825 */ /* 0x008fc800078e0206 */
[----:B----4-:R-:W-:-:S05]  /*0110*/  FADD R9, R2, R5 ;  /* 0x0000000502097221 */ /* 0x010fca0000000000 */
[----:B------:R-:W-:Y:S01]  /*0120*/  STG.E desc[UR4][R6.64], R9 ;  /* 0x0000000906007986 */ /* 0x000fe2000c101904 */
[----:B------:R-:W-:Y:S05]  /*0130*/  EXIT ;  /* 0x000000000000794d */ /* 0x000fea0003800000 */
.L_x_0:
[----:B------:R-:W-:-:S00]  /*0140*/  BRA `(.L_x_0) ;  /* 0xfffffffc00fc7947 */ /* 0x000fc0000383ffff */
[----:B------:R-:W-:-:S00]  /*0150*/  NOP ;  /* 0x0000000000007918 */ /* 0x000fc00000000000 */
        /* <DEDUP_REMOVED lines=10> */
.L_x_2:


//--------------------- .text._Z13warmup_kernelIfEvPT_i --------------------------
	.section	.text._Z13warmup_kernelIfEvPT_i,"ax",@progbits
	.align	128
        .global         _Z13warmup_kernelIfEvPT_i
        .type           _Z13warmup_kernelIfEvPT_i,@function
        .size           _Z13warmup_kernelIfEvPT_i,(.L_x_3 - _Z13warmup_kernelIfEvPT_i)
        .other          _Z13warmup_kernelIfEvPT_i,@"STO_CUDA_ENTRY STV_DEFAULT"
_Z13warmup_kernelIfEvPT_i:
.text._Z13warmup_kernelIfEvPT_i:
        /* <DEDUP_REMOVED lines=9> */
[----:B------:R-:W1:Y:S01]  /*0090*/  LDCU.64 UR4, c[0x0][0x358] ;  /* 0x00006b00ff0477ac */ /* 0x000e620008000a00 */
[----:B0-----:R-:W-:-:S05]  /*00a0*/  IMAD.WIDE R2, R5, 0x4, R2 ;  /* 0x0000000405027825 */ /* 0x001fca00078e0202 */
[----:B-1----:R-:W2:Y:S01]  /*00b0*/  LDG.E R0, desc[UR4][R2.64] ;  /* 0x0000000402007981 */ /* 0x002ea2000c1e1900 */
[----:B------:R-:W-:-:S05]  /*00c0*/  HFMA2 R5, -RZ, RZ, 1.875, 0.00931549072265625 ;  /* 0x3f8020c5ff057431 */ /* 0x000fca00000001ff */
[----:B--2---:R-:W-:-:S05]  /*00d0*/  FFMA R5, R0, R5, 0.0010000000474974513054 ;  /* 0x3a83126f00057423 */ /* 0x004fca0000000005 */
[----:B------:R-:W-:Y:S01]  /*00e0*/  STG.E desc[UR4][R2.64], R5 ;  /* 0x0000000502007986 */ /* 0x000fe2000c101904 */
[----:B------:R-:W-:Y:S05]  /*00f0*/  EXIT ;  /* 0x000000000000794d */ /* 0x000fea0003800000 */
.L_x_1:
        /* <DEDUP_REMOVED lines=16> */
.L_x_3:


//--------------------- .nv.shared.reserved.0     --------------------------
	.section	.nv.shared.reserved.0,"aw",@nobits
	.weak		__nv_reservedSMEM_offset_0_alias
	.size		__nv_reservedSMEM_offset_0_alias, 0, 64
	.other		__nv_reservedSMEM_offset_0_alias,@"STO_CUDA_RESERVED_SHARED STV_DEFAULT"
__nv_reservedSMEM_offset_0_alias:
	.zero		0
	.zero		64


//--------------------- .nv.constant0._Z15cuda_add_kernelIfEvPKT_S2_PS0_i --------------------------
	.section	.nv.constant0._Z15cuda_add_kernelIfEvPKT_S2_PS0_i,"a",@progbits
	.sectionflags	@""
	.align	4
.nv.constant0._Z15cuda_add_kernelIfEvPKT_S2_PS0_i:
	.zero		924


//--------------------- .nv.constant0._Z13warmup_kernelIfEvPT_i --------------------------
	.section	.nv.constant0._Z13warmup_kernelIfEvPT_i,"a",@progbits
	.sectionflags	@""
	.align	4
.nv.constant0._Z13warmup_kernelIfEvPT_i:
	.zero		908


//--------------------- SYMBOLS --------------------------

	.type		.nv.reservedSmem.offset0,@object
	.size		.nv.reservedSmem.offset0,0x4
